	.headerflags	@"EF_CUDA_TEXMODE_UNIFIED EF_CUDA_64BIT_ADDRESS EF_CUDA_ACCELERATORS EF_CUDA_SM90 EF_CUDA_VIRTUAL_SM(EF_CUDA_SM90)"
	.elftype	@"ET_EXEC"


//--------------------- .nv.info                  --------------------------
	.section	.nv.info,"",@"SHT_CUDA_INFO"
	.align	4


	//----- nvinfo : EIATTR_REGCOUNT
	.align		4
        /*0000*/ 	.byte	0x04, 0x2f
        /*0002*/ 	.short	(.L_3 - .L_2)
	.align		4
.L_2:
        /*0004*/ 	.word	index@(triton_red_fused__weight_norm_interface_10)
        /*0008*/ 	.word	0x00000017


	//----- nvinfo : EIATTR_MIN_STACK_SIZE
	.align		4
.L_3:
        /*000c*/ 	.byte	0x04, 0x12
        /*000e*/ 	.short	(.L_5 - .L_4)
	.align		4
.L_4:
        /*0010*/ 	.word	index@(triton_red_fused__weight_norm_interface_10)
        /*0014*/ 	.word	0x00000000


	//----- nvinfo : EIATTR_FRAME_SIZE
	.align		4
.L_5:
        /*0018*/ 	.byte	0x04, 0x11
        /*001a*/ 	.short	(.L_7 - .L_6)
	.align		4
.L_6:
        /*001c*/ 	.word	index@(triton_red_fused__weight_norm_interface_10)
        /*0020*/ 	.word	0x00000000


	//----- nvinfo : EIATTR_MIN_STACK_SIZE
	.align		4
.L_7:
        /*0024*/ 	.byte	0x04, 0x12
        /*0026*/ 	.short	(.L_9 - .L_8)
	.align		4
.L_8:
        /*0028*/ 	.word	index@(triton_red_fused__weight_norm_interface_10)
        /*002c*/ 	.word	0x00000000
.L_9:


//--------------------- .nv.info.triton_red_fused__weight_norm_interface_10 --------------------------
	.section	.nv.info.triton_red_fused__weight_norm_interface_10,"",@"SHT_CUDA_INFO"
	.sectionflags	@""
	.align	4


	//----- nvinfo : EIATTR_CUDA_API_VERSION
	.align		4
        /*0000*/ 	.byte	0x04, 0x37
        /*0002*/ 	.short	(.L_11 - .L_10)
.L_10:
        /*0004*/ 	.word	0x0000007c


	//----- nvinfo : EIATTR_KPARAM_INFO
	.align		4
.L_11:
        /*0008*/ 	.byte	0x04, 0x17
        /*000a*/ 	.short	(.L_13 - .L_12)
.L_12:
        /*000c*/ 	.word	0x00000000
        /*0010*/ 	.short	0x0005
        /*0012*/ 	.short	0x0024
        /*0014*/ 	.byte	0x00, 0xf0, 0x11, 0x00


	//----- nvinfo : EIATTR_KPARAM_INFO
	.align		4
.L_13:
        /*0018*/ 	.byte	0x04, 0x17
        /*001a*/ 	.short	(.L_15 - .L_14)
.L_14:
        /*001c*/ 	.word	0x00000000
        /*0020*/ 	.short	0x0004
        /*0022*/ 	.short	0x0020
        /*0024*/ 	.byte	0x00, 0xf0, 0x11, 0x00


	//----- nvinfo : EIATTR_KPARAM_INFO
	.align		4
.L_15:
        /*0028*/ 	.byte	0x04, 0x17
        /*002a*/ 	.short	(.L_17 - .L_16)
.L_16:
        /*002c*/ 	.word	0x00000000
        /*0030*/ 	.short	0x0003
        /*0032*/ 	.short	0x0018
        /*0034*/ 	.byte	0x00, 0xf4, 0x21, 0x00


	//----- nvinfo : EIATTR_KPARAM_INFO
	.align		4
.L_17:
        /*0038*/ 	.byte	0x04, 0x17
        /*003a*/ 	.short	(.L_19 - .L_18)
.L_18:
        /*003c*/ 	.word	0x00000000
        /*0040*/ 	.short	0x0002
        /*0042*/ 	.short	0x0010
        /*0044*/ 	.byte	0x00, 0xf4, 0x21, 0x00


	//----- nvinfo : EIATTR_KPARAM_INFO
	.align		4
.L_19:
        /*0048*/ 	.byte	0x04, 0x17
        /*004a*/ 	.short	(.L_21 - .L_20)
.L_20:
        /*004c*/ 	.word	0x00000000
        /*0050*/ 	.short	0x0001
        /*0052*/ 	.short	0x0008
        /*0054*/ 	.byte	0x00, 0xf4, 0x21, 0x00


	//----- nvinfo : EIATTR_KPARAM_INFO
	.align		4
.L_21:
        /*0058*/ 	.byte	0x04, 0x17
        /*005a*/ 	.short	(.L_23 - .L_22)
.L_22:
        /*005c*/ 	.word	0x00000000
        /*0060*/ 	.short	0x0000
        /*0062*/ 	.short	0x0000
        /*0064*/ 	.byte	0x00, 0xf4, 0x21, 0x00


	//----- nvinfo : EIATTR_SPARSE_MMA_MASK
	.align		4
.L_23:
        /*0068*/ 	.byte	0x03, 0x50
        /*006a*/ 	.short	0x0000


	//----- nvinfo : EIATTR_MAXREG_COUNT
	.align		4
        /*006c*/ 	.byte	0x03, 0x1b
        /*006e*/ 	.short	0x0080


	//----- nvinfo : EIATTR_COOP_GROUP_MASK_REGIDS
	.align		4
        /*0070*/ 	.byte	0x04, 0x29
        /*0072*/ 	.short	(.L_25 - .L_24)


	//   ....[0]....
.L_24:
        /*0074*/ 	.word	0xffffffff


	//   ....[1]....
        /*0078*/ 	.word	0xffffffff


	//   ....[2]....
        /*007c*/ 	.word	0xffffffff


	//   ....[3]....
        /*0080*/ 	.word	0xffffffff


	//   ....[4]....
        /*0084*/ 	.word	0xffffffff


	//   ....[5]....
        /*0088*/ 	.word	0xffffffff


	//   ....[6]....
        /*008c*/ 	.word	0xffffffff


	//   ....[7]....
        /*0090*/ 	.word	0xffffffff


	//   ....[8]....
        /*0094*/ 	.word	0xffffffff


	//----- nvinfo : EIATTR_COOP_GROUP_INSTR_OFFSETS
	.align		4
.L_25:
        /*0098*/ 	.byte	0x04, 0x28
        /*009a*/ 	.short	(.L_27 - .L_26)


	//   ....[0]....
.L_26:
        /*009c*/ 	.word	0x00000280


	//   ....[1]....
        /*00a0*/ 	.word	0x00000300


	//   ....[2]....
        /*00a4*/ 	.word	0x00000320


	//   ....[3]....
        /*00a8*/ 	.word	0x00000340


	//   ....[4]....
        /*00ac*/ 	.word	0x00000370


	//   ....[5]....
        /*00b0*/ 	.word	0x00000400


	//   ....[6]....
        /*00b4*/ 	.word	0x00000430


	//   ....[7]....
        /*00b8*/ 	.word	0x00000460


	//   ....[8]....
        /*00bc*/ 	.word	0x00000480


	//----- nvinfo : EIATTR_EXIT_INSTR_OFFSETS
	.align		4
.L_27:
        /*00c0*/ 	.byte	0x04, 0x1c
        /*00c2*/ 	.short	(.L_29 - .L_28)


	//   ....[0]....
.L_28:
        /*00c4*/ 	.word	0x00000800


	//   ....[1]....
        /*00c8*/ 	.word	0x00000820


	//----- nvinfo : EIATTR_REQNTID
	.align		4
.L_29:
        /*00cc*/ 	.byte	0x04, 0x10
        /*00ce*/ 	.short	(.L_31 - .L_30)
.L_30:
        /*00d0*/ 	.word	0x00000200
        /*00d4*/ 	.word	0x00000001
        /*00d8*/ 	.word	0x00000001


	//----- nvinfo : EIATTR_CBANK_PARAM_SIZE
	.align		4
.L_31:
        /*00dc*/ 	.byte	0x03, 0x19
        /*00de*/ 	.short	0x0028


	//----- nvinfo : EIATTR_PARAM_CBANK
	.align		4
        /*00e0*/ 	.byte	0x04, 0x0a
        /*00e2*/ 	.short	(.L_33 - .L_32)
	.align		4
.L_32:
        /*00e4*/ 	.word	index@(.nv.constant0.triton_red_fused__weight_norm_interface_10)
        /*00e8*/ 	.short	0x0210
        /*00ea*/ 	.short	0x0028


	//----- nvinfo : EIATTR_SW_WAR
	.align		4
.L_33:
        /*00ec*/ 	.byte	0x04, 0x36
        /*00ee*/ 	.short	(.L_35 - .L_34)
.L_34:
        /*00f0*/ 	.word	0x00000008
.L_35:


//--------------------- .nv.callgraph             --------------------------
	.section	.nv.callgraph,"",@"SHT_CUDA_CALLGRAPH"
	.align	4
	.sectionentsize	8
	.align		4
        /*0000*/ 	.word	0x00000000
	.align		4
        /*0004*/ 	.word	0xffffffff
	.align		4
        /*0008*/ 	.word	0x00000000
	.align		4
        /*000c*/ 	.word	0xfffffffe
	.align		4
        /*0010*/ 	.word	0x00000000
	.align		4
        /*0014*/ 	.word	0xfffffffd
	.align		4
        /*0018*/ 	.word	0x00000000
	.align		4
        /*001c*/ 	.word	0xfffffffc


//--------------------- .nv.constant4             --------------------------
	.section	.nv.constant4,"a",@progbits
	.align	8
	.align		8
.nv.constant4:
        /*0000*/ 	.dword	_$_str
	.align		8
        /*0008*/ 	.dword	_$_str_$_2


//--------------------- .text.triton_red_fused__weight_norm_interface_10 --------------------------
	.section	.text.triton_red_fused__weight_norm_interface_10,"ax",@progbits
	.sectionflags	@"SHF_BARRIERS=1"
	.align	128
        .global         triton_red_fused__weight_norm_interface_10
        .type           triton_red_fused__weight_norm_interface_10,@function
        .size           triton_red_fused__weight_norm_interface_10,(.L_x_2 - triton_red_fused__weight_norm_interface_10)
        .other          triton_red_fused__weight_norm_interface_10,@"STO_CUDA_ENTRY STV_DEFAULT"
triton_red_fused__weight_norm_interface_10:
.text.triton_red_fused__weight_norm_interface_10:
[----:B------:R-:W0:Y:S02]  /*0000*/  LDC R1, c[0x0][0x28] ;  /* 0x00000a00ff017b82 */ /* 0x000e240000000800 */
[----:B------:R-:W1:Y:S01]  /*0010*/  S2R R13, SR_CTAID.X ;  /* 0x00000000000d7919 */ /* 0x000e620000002500 */
[----:B------:R-:W2:Y:S01]  /*0020*/  LDC.64 R16, c[0x0][0x218] ;  /* 0x00008600ff107b82 */ /* 0x000ea20000000a00 */
[----:B------:R-:W-:Y:S01]  /*0030*/  ULDC.64 UR6, c[0x0][0x208] ;  /* 0x0000820000067ab9 */ /* 0x000fe20000000a00 */
[----:B------:R-:W3:Y:S01]  /*0040*/  S2R R18, SR_TID.X ;  /* 0x0000000000127919 */ /* 0x000ee20000002100 */
[----:B-1----:R-:W-:Y:S01]  /*0050*/  ISETP.GE.AND P1, PT, R13, 0x400, PT ;  /* 0x000004000d00780c */ /* 0x002fe20003f26270 */
[----:B---3--:R-:W-:-:S05]  /*0060*/  IMAD.SHL.U32 R14, R18, 0x4, RZ ;  /* 0x00000004120e7824 */ /* 0x008fca00078e00ff */
[----:B------:R-:W-:-:S07]  /*0070*/  LOP3.LUT R4, R14, 0x7fc, RZ, 0xc0, !PT ;  /* 0x000007fc0e047812 */ /* 0x000fce00078ec0ff */
[----:B------:R-:W-:Y:S01]  /*0080*/  @P1 LOP3.LUT R12, R4, 0x800, RZ, 0xfc, !PT ;  /* 0x00000800040c1812 */ /* 0x000fe200078efcff */
[C---:B------:R-:W-:Y:S02]  /*0090*/  IMAD R0, R13.reuse, 0xa40, R4 ;  /* 0x00000a400d007824 */ /* 0x040fe400078e0204 */
[----:B------:R-:W-:Y:S02]  /*00a0*/  @P1 IMAD.MOV.U32 R10, RZ, RZ, RZ ;  /* 0x000000ffff0a1224 */ /* 0x000fe400078e00ff */
[----:B------:R-:W-:Y:S02]  /*00b0*/  @P1 IMAD R8, R13, 0xa40, R12 ;  /* 0x00000a400d081824 */ /* 0x000fe400078e020c */
[----:B--2---:R-:W-:-:S03]  /*00c0*/  IMAD.WIDE R2, R0, 0x4, R16 ;  /* 0x0000000400027825 */ /* 0x004fc600078e0210 */
[----:B------:R-:W-:Y:S01]  /*00d0*/  @P1 SHF.R.S32.HI R9, RZ, 0x1f, R8 ;  /* 0x0000001fff091819 */ /* 0x000fe20000011408 */
[----:B------:R-:W-:Y:S06]  /*00e0*/  @P1 BRA `(.L_x_0) ;  /* 0x0000000000641947 */ /* 0x000fec0003800000 */
[----:B------:R-:W-:Y:S02]  /*00f0*/  LOP3.LUT R12, R4, 0x800, RZ, 0xfc, !PT ;  /* 0x00000800040c7812 */ /* 0x000fe400078efcff */
[----:B------:R-:W-:Y:S02]  /*0100*/  CS2R R4, SRZ ;  /* 0x0000000000047805 */ /* 0x000fe4000001ff00 */
[----:B------:R-:W-:Y:S01]  /*0110*/  CS2R R6, SRZ ;  /* 0x0000000000067805 */ /* 0x000fe2000001ff00 */
[----:B------:R-:W2:Y:S01]  /*0120*/  LDG.E.EL.128 R8, desc[UR6][R2.64] ;  /* 0x0000000602087981 */ /* 0x000ea2000c2e1d00 */
[----:B------:R-:W-:Y:S01]  /*0130*/  ISETP.GE.U32.AND P0, PT, R12, 0xa40, PT ;  /* 0x00000a400c00780c */ /* 0x000fe20003f06070 */
[----:B------:R-:W-:-:S04]  /*0140*/  IMAD R15, R13, 0xa40, R12 ;  /* 0x00000a400d0f7824 */ /* 0x000fc800078e020c */
[----:B------:R-:W-:-:S08]  /*0150*/  IMAD.WIDE R16, R15, 0x4, R16 ;  /* 0x000000040f107825 */ /* 0x000fd000078e0210 */
[----:B------:R-:W3:Y:S01]  /*0160*/  @!P0 LDG.E.EL.128 R4, desc[UR6][R16.64] ;  /* 0x0000000610048981 */ /* 0x000ee2000c2e1d00 */
[----:B--2---:R-:W-:Y:S01]  /*0170*/  FMUL R20, R9, R9 ;  /* 0x0000000909147220 */ /* 0x004fe20000400000 */
[----:B------:R-:W-:Y:S01]  /*0180*/  FMUL R9, R8, R8 ;  /* 0x0000000808097220 */ /* 0x000fe20000400000 */
[----:B------:R-:W-:Y:S01]  /*0190*/  FMUL R10, R10, R10 ;  /* 0x0000000a0a0a7220 */ /* 0x000fe20000400000 */
[----:B------:R-:W-:Y:S01]  /*01a0*/  FMUL R11, R11, R11 ;  /* 0x0000000b0b0b7220 */ /* 0x000fe20000400000 */
[----:B---3--:R-:W-:Y:S02]  /*01b0*/  SEL R5, R5, RZ, !P0 ;  /* 0x000000ff05057207 */ /* 0x008fe40004000000 */
[----:B------:R-:W-:-:S03]  /*01c0*/  SEL R4, R4, RZ, !P0 ;  /* 0x000000ff04047207 */ /* 0x000fc60004000000 */
[----:B------:R-:W-:Y:S01]  /*01d0*/  @!P0 FFMA R20, R5, R5, R20 ;  /* 0x0000000505148223 */ /* 0x000fe20000000014 */
[----:B------:R-:W-:Y:S01]  /*01e0*/  SEL R5, R6, RZ, !P0 ;  /* 0x000000ff06057207 */ /* 0x000fe20004000000 */
[----:B------:R-:W-:Y:S01]  /*01f0*/  @!P0 FFMA R9, R4, R4, R9 ;  /* 0x0000000404098223 */ /* 0x000fe20000000009 */
[----:B------:R-:W-:-:S03]  /*0200*/  SEL R4, R7, RZ, !P0 ;  /* 0x000000ff07047207 */ /* 0x000fc60004000000 */
[----:B------:R-:W-:Y:S01]  /*0210*/  @!P0 FFMA R10, R5, R5, R10 ;  /* 0x00000005050a8223 */ /* 0x000fe2000000000a */
[----:B------:R-:W-:Y:S01]  /*0220*/  FADD R9, R20, R9 ;  /* 0x0000000914097221 */ /* 0x000fe20000000000 */
[----:B------:R-:W-:-:S03]  /*0230*/  @!P0 FFMA R11, R4, R4, R11 ;  /* 0x00000004040b8223 */ /* 0x000fc6000000000b */
[----:B------:R-:W-:Y:S01]  /*0240*/  FADD R10, R10, R9 ;  /* 0x000000090a0a7221 */ /* 0x000fe20000000000 */
[--C-:B------:R-:W-:Y:S01]  /*0250*/  SHF.R.S32.HI R9, RZ, 0x1f, R15.reuse ;  /* 0x0000001fff097819 */ /* 0x100fe2000001140f */
[----:B------:R-:W-:Y:S02]  /*0260*/  IMAD.MOV.U32 R8, RZ, RZ, R15 ;  /* 0x000000ffff087224 */ /* 0x000fe400078e000f */
[----:B------:R-:W-:-:S07]  /*0270*/  FADD R10, R11, R10 ;  /* 0x0000000a0b0a7221 */ /* 0x000fce0000000000 */
.L_x_0:
[----:B------:R-:W1:Y:S01]  /*0280*/  SHFL.BFLY PT, R5, R10, 0x10, 0x1f ;  /* 0x0e001f000a057f89 */ /* 0x000e6200000e0000 */
[----:B------:R-:W2:Y:S01]  /*0290*/  S2UR UR5, SR_CgaCtaId ;  /* 0x00000000000579c3 */ /* 0x000ea20000008800 */
[C---:B------:R-:W-:Y:S01]  /*02a0*/  LOP3.LUT P0, RZ, R18.reuse, 0x1f, RZ, 0xc0, !PT ;  /* 0x0000001f12ff7812 */ /* 0x040fe2000780c0ff */
[----:B------:R-:W-:Y:S01]  /*02b0*/  UMOV UR4, 0x400 ;  /* 0x0000040000047882 */ /* 0x000fe20000000000 */
[----:B------:R-:W-:Y:S01]  /*02c0*/  ISETP.GE.AND P2, PT, R18, 0x10, PT ;  /* 0x000000101200780c */ /* 0x000fe20003f46270 */
[----:B------:R-:W-:Y:S01]  /*02d0*/  ULDC.64 UR8, c[0x0][0x218] ;  /* 0x0000860000087ab9 */ /* 0x000fe20000000a00 */
[----:B-1----:R-:W-:Y:S01]  /*02e0*/  FADD R5, R5, R10 ;  /* 0x0000000a05057221 */ /* 0x002fe20000000000 */
[----:B--2---:R-:W-:-:S04]  /*02f0*/  UPRMT UR4, UR5, 0x654, UR4 ;  /* 0x0000065405047896 */ /* 0x004fc80008000004 */
[----:B------:R-:W1:Y:S02]  /*0300*/  SHFL.BFLY PT, R4, R5, 0x8, 0x1f ;  /* 0x0d001f0005047f89 */ /* 0x000e6400000e0000 */
[----:B-1----:R-:W-:-:S05]  /*0310*/  FADD R6, R5, R4 ;  /* 0x0000000405067221 */ /* 0x002fca0000000000 */
[----:B------:R-:W1:Y:S02]  /*0320*/  SHFL.BFLY PT, R7, R6, 0x4, 0x1f ;  /* 0x0c801f0006077f89 */ /* 0x000e6400000e0000 */
[----:B-1----:R-:W-:-:S05]  /*0330*/  FADD R7, R6, R7 ;  /* 0x0000000706077221 */ /* 0x002fca0000000000 */
[----:B------:R-:W1:Y:S02]  /*0340*/  SHFL.BFLY PT, R4, R7, 0x2, 0x1f ;  /* 0x0c401f0007047f89 */ /* 0x000e6400000e0000 */
[----:B-1----:R-:W-:Y:S01]  /*0350*/  FADD R11, R7, R4 ;  /* 0x00000004070b7221 */ /* 0x002fe20000000000 */
[----:B------:R-:W-:-:S04]  /*0360*/  SHF.R.U32.HI R4, RZ, 0x5, R18 ;  /* 0x00000005ff047819 */ /* 0x000fc80000011612 */
[----:B------:R-:W1:Y:S01]  /*0370*/  SHFL.BFLY PT, R16, R11, 0x1, 0x1f ;  /* 0x0c201f000b107f89 */ /* 0x000e6200000e0000 */
[----:B------:R-:W-:-:S04]  /*0380*/  LOP3.LUT R4, R4, 0xf, RZ, 0xc0, !PT ;  /* 0x0000000f04047812 */ /* 0x000fc800078ec0ff */
[----:B------:R-:W-:Y:S01]  /*0390*/  LEA R4, R4, UR4, 0x2 ;  /* 0x0000000404047c11 */ /* 0x000fe2000f8e10ff */
[----:B-1----:R-:W-:-:S05]  /*03a0*/  FADD R15, R11, R16 ;  /* 0x000000100b0f7221 */ /* 0x002fca0000000000 */
[----:B------:R-:W-:Y:S01]  /*03b0*/  @!P0 STS [R4], R15 ;  /* 0x0000000f04008388 */ /* 0x000fe20000000800 */
[----:B------:R-:W-:Y:S01]  /*03c0*/  BAR.SYNC.DEFER_BLOCKING 0x0 ;  /* 0x0000000000007b1d */ /* 0x000fe20000010000 */
[----:B------:R-:W-:-:S04]  /*03d0*/  LOP3.LUT P0, RZ, R18, 0xf, RZ, 0xc0, !PT ;  /* 0x0000000f12ff7812 */ /* 0x000fc8000780c0ff */
[----:B------:R-:W-:Y:S01]  /*03e0*/  ISETP.LT.AND P0, PT, R18, 0x10, !P0 ;  /* 0x000000101200780c */ /* 0x000fe20004701270 */
[----:B------:R-:W1:Y:S04]  /*03f0*/  @!P2 LDS R10, [R14+UR4] ;  /* 0x000000040e0aa984 */ /* 0x000e680008000800 */
[----:B-1----:R-:W1:Y:S02]  /*0400*/  SHFL.BFLY PT, R5, R10, 0x8, 0x1f ;  /* 0x0d001f000a057f89 */ /* 0x002e6400000e0000 */
[----:B-1----:R-:W-:Y:S02]  /*0410*/  FADD R5, R10, R5 ;  /* 0x000000050a057221 */ /* 0x002fe40000000000 */
[----:B------:R-:W1:Y:S03]  /*0420*/  LDC.64 R10, c[0x0][0x210] ;  /* 0x00008400ff0a7b82 */ /* 0x000e660000000a00 */
[----:B------:R-:W2:Y:S01]  /*0430*/  SHFL.BFLY PT, R6, R5, 0x4, 0x1f ;  /* 0x0c801f0005067f89 */ /* 0x000ea200000e0000 */
[----:B-1----:R-:W-:-:S04]  /*0440*/  IMAD.WIDE R10, R13, 0x4, R10 ;  /* 0x000000040d0a7825 */ /* 0x002fc800078e020a */
[----:B--2---:R-:W-:-:S05]  /*0450*/  FADD R6, R5, R6 ;  /* 0x0000000605067221 */ /* 0x004fca0000000000 */
[----:B------:R-:W1:Y:S02]  /*0460*/  SHFL.BFLY PT, R7, R6, 0x2, 0x1f ;  /* 0x0c401f0006077f89 */ /* 0x000e6400000e0000 */
[----:B-1----:R-:W-:-:S05]  /*0470*/  FADD R7, R6, R7 ;  /* 0x0000000706077221 */ /* 0x002fca0000000000 */
[----:B------:R-:W1:Y:S02]  /*0480*/  SHFL.BFLY PT, R16, R7, 0x1, 0x1f ;  /* 0x0c201f0007107f89 */ /* 0x000e6400000e0000 */
[----:B-1----:R-:W-:Y:S02]  /*0490*/  FADD R15, R7, R16 ;  /* 0x00000010070f7221 */ /* 0x002fe40000000000 */
[----:B------:R-:W1:Y:S03]  /*04a0*/  LDC.64 R16, c[0x0][0x220] ;  /* 0x00008800ff107b82 */ /* 0x000e660000000a00 */
[----:B------:R-:W-:Y:S05]  /*04b0*/  @P0 STS [R14+UR4], R15 ;  /* 0x0000000f0e000988 */ /* 0x000fea0008000804 */
[----:B------:R-:W-:Y:S01]  /*04c0*/  BAR.SYNC.DEFER_BLOCKING 0x0 ;  /* 0x0000000000007b1d */ /* 0x000fe20000010000 */
[----:B------:R-:W-:Y:S01]  /*04d0*/  LOP3.LUT P0, RZ, R18, 0x1ff, RZ, 0xc0, !PT ;  /* 0x000001ff12ff7812 */ /* 0x000fe2000780c0ff */
[----:B------:R-:W-:-:S03]  /*04e0*/  IMAD.MOV.U32 R18, RZ, RZ, RZ ;  /* 0x000000ffff127224 */ /* 0x000fc600078e00ff */
[C---:B------:R-:W-:Y:S02]  /*04f0*/  ISETP.LT.AND P0, PT, R13.reuse, 0x400, !P0 ;  /* 0x000004000d00780c */ /* 0x040fe40004701270 */
[----:B------:R-:W-:Y:S02]  /*0500*/  CS2R R4, SRZ ;  /* 0x0000000000047805 */ /* 0x000fe4000001ff00 */
[----:B------:R-:W-:Y:S01]  /*0510*/  CS2R R6, SRZ ;  /* 0x0000000000067805 */ /* 0x000fe2000001ff00 */
[----:B-1----:R-:W-:Y:S01]  /*0520*/  IMAD.WIDE R16, R13, 0x4, R16 ;  /* 0x000000040d107825 */ /* 0x002fe200078e0210 */
[----:B------:R-:W1:Y:S01]  /*0530*/  LDS R19, [UR4] ;  /* 0x00000004ff137984 */ /* 0x000e620008000800 */
[----:B------:R-:W-:Y:S01]  /*0540*/  ULDC.64 UR4, c[0x0][0x228] ;  /* 0x00008a0000047ab9 */ /* 0x000fe20000000a00 */
[----:B-1----:R-:W1:Y:S01]  /*0550*/  MUFU.SQRT R19, R19 ;  /* 0x0000001300137308 */ /* 0x002e620000002000 */
[----:B------:R-:W-:Y:S06]  /*0560*/  BAR.SYNC.DEFER_BLOCKING 0x0 ;  /* 0x0000000000007b1d */ /* 0x000fec0000010000 */
[----:B-1----:R1:W-:Y:S04]  /*0570*/  @P0 STG.E desc[UR6][R10.64], R19 ;  /* 0x000000130a000986 */ /* 0x0023e8000c101906 */
[----:B------:R2:W3:Y:S04]  /*0580*/  @!P1 LDG.E.EL R18, desc[UR6][R16.64] ;  /* 0x0000000610129981 */ /* 0x0004e8000c2e1900 */
[----:B------:R4:W5:Y:S01]  /*0590*/  @!P1 LDG.E.EF.128 R4, desc[UR6][R2.64] ;  /* 0x0000000602049981 */ /* 0x000962000c0e1d00 */
[----:B------:R-:W-:-:S02]  /*05a0*/  FSETP.GT.AND P3, PT, R19, 8.50705917302346158658e+37, PT ;  /* 0x7e8000001300780b */ /* 0x000fc40003f64000 */
[----:B------:R-:W-:Y:S02]  /*05b0*/  FSETP.GEU.AND P2, PT, R19, 1.175494350822287508e-38, PT ;  /* 0x008000001300780b */ /* 0x000fe40003f4e000 */
[----:B-1----:R-:W-:Y:S01]  /*05c0*/  SHF.R.S32.HI R11, RZ, 0x1f, R0 ;  /* 0x0000001fff0b7819 */ /* 0x002fe20000011400 */
[----:B--2---:R-:W-:Y:S01]  /*05d0*/  IMAD.SHL.U32 R16, R8, 0x4, RZ ;  /* 0x0000000408107824 */ /* 0x004fe200078e00ff */
[----:B------:R-:W-:Y:S02]  /*05e0*/  ISETP.LT.U32.AND P0, PT, R12, 0xa40, !P1 ;  /* 0x00000a400c00780c */ /* 0x000fe40004f01070 */
[----:B----4-:R-:W-:-:S05]  /*05f0*/  SHF.L.U64.HI R2, R8, 0x2, R9 ;  /* 0x0000000208027819 */ /* 0x010fca0000010209 */
[----:B------:R-:W-:-:S04]  /*0600*/  @P3 FMUL R19, R19, 0.25 ;  /* 0x3e80000013133820 */ /* 0x000fc80000400000 */
[----:B------:R-:W-:-:S06]  /*0610*/  @!P2 FMUL R19, R19, 16777216 ;  /* 0x4b8000001313a820 */ /* 0x000fcc0000400000 */
[----:B------:R-:W1:Y:S01]  /*0620*/  MUFU.RCP R19, R19 ;  /* 0x0000001300137308 */ /* 0x000e620000001000 */
[----:B---3--:R-:W-:Y:S01]  /*0630*/  @P3 FMUL R18, R18, 0.25 ;  /* 0x3e80000012123820 */ /* 0x008fe20000400000 */
[----:B------:R-:W-:-:S03]  /*0640*/  LEA R10, P3, R0, UR4, 0x2 ;  /* 0x00000004000a7c11 */ /* 0x000fc6000f8610ff */
[----:B------:R-:W-:Y:S01]  /*0650*/  @!P2 FMUL R18, R18, 16777216 ;  /* 0x4b8000001212a820 */ /* 0x000fe20000400000 */
[----:B------:R-:W-:Y:S02]  /*0660*/  LEA.HI.X R11, R0, UR5, R11, 0x2, P3 ;  /* 0x00000005000b7c11 */ /* 0x000fe400098f140b */
[----:B-----5:R-:W-:Y:S01]  /*0670*/  SEL R15, R6, RZ, !P1 ;  /* 0x000000ff060f7207 */ /* 0x020fe20004800000 */
[----:B-1----:R-:W-:Y:S01]  /*0680*/  FMUL R0, R19, R18 ;  /* 0x0000001213007220 */ /* 0x002fe20000400000 */
[----:B------:R-:W-:Y:S02]  /*0690*/  SEL R7, R7, RZ, !P1 ;  /* 0x000000ff07077207 */ /* 0x000fe40004800000 */
[----:B------:R-:W-:Y:S01]  /*06a0*/  SEL R3, R4, RZ, !P1 ;  /* 0x000000ff04037207 */ /* 0x000fe20004800000 */
[C---:B------:R-:W-:Y:S01]  /*06b0*/  FMUL R14, R0.reuse, R15 ;  /* 0x0000000f000e7220 */ /* 0x040fe20000400000 */
[----:B------:R-:W-:Y:S01]  /*06c0*/  SEL R13, R5, RZ, !P1 ;  /* 0x000000ff050d7207 */ /* 0x000fe20004800000 */
[----:B------:R-:W-:Y:S01]  /*06d0*/  FMUL R15, R0, R7 ;  /* 0x00000007000f7220 */ /* 0x000fe20000400000 */
[----:B------:R-:W-:-:S02]  /*06e0*/  IADD3 R8, P2, R16, UR8, RZ ;  /* 0x0000000810087c10 */ /* 0x000fc4000ff5e0ff */
[----:B------:R-:W-:Y:S01]  /*06f0*/  CS2R R4, SRZ ;  /* 0x0000000000047805 */ /* 0x000fe2000001ff00 */
[C---:B------:R-:W-:Y:S01]  /*0700*/  FMUL R12, R0.reuse, R3 ;  /* 0x00000003000c7220 */ /* 0x040fe20000400000 */
[----:B------:R-:W-:Y:S01]  /*0710*/  FMUL R13, R0, R13 ;  /* 0x0000000d000d7220 */ /* 0x000fe20000400000 */
[----:B------:R-:W-:Y:S02]  /*0720*/  CS2R R6, SRZ ;  /* 0x0000000000067805 */ /* 0x000fe4000001ff00 */
[----:B------:R-:W-:Y:S02]  /*0730*/  IADD3.X R9, R2, UR9, RZ, P2, !PT ;  /* 0x0000000902097c10 */ /* 0x000fe400097fe4ff */
[----:B------:R1:W-:Y:S04]  /*0740*/  @!P1 STG.E.128 desc[UR6][R10.64], R12 ;  /* 0x0000000c0a009986 */ /* 0x0003e8000c101d06 */
[----:B------:R-:W2:Y:S01]  /*0750*/  @P0 LDG.E.EF.128 R4, desc[UR6][R8.64] ;  /* 0x0000000608040981 */ /* 0x000ea2000c0e1d00 */
[----:B------:R-:W-:-:S04]  /*0760*/  IADD3 R16, P1, R16, UR4, RZ ;  /* 0x0000000410107c10 */ /* 0x000fc8000ff3e0ff */
[----:B------:R-:W-:Y:S02]  /*0770*/  IADD3.X R17, R2, UR5, RZ, P1, !PT ;  /* 0x0000000502117c10 */ /* 0x000fe40008ffe4ff */
[----:B--2---:R-:W-:Y:S02]  /*0780*/  SEL R3, R4, RZ, P0 ;  /* 0x000000ff04037207 */ /* 0x004fe40000000000 */
[----:B------:R-:W-:Y:S02]  /*0790*/  SEL R5, R5, RZ, P0 ;  /* 0x000000ff05057207 */ /* 0x000fe40000000000 */
[----:B------:R-:W-:Y:S01]  /*07a0*/  SEL R19, R6, RZ, P0 ;  /* 0x000000ff06137207 */ /* 0x000fe20000000000 */
[C---:B------:R-:W-:Y:S01]  /*07b0*/  FMUL R4, R0.reuse, R3 ;  /* 0x0000000300047220 */ /* 0x040fe20000400000 */
[----:B------:R-:W-:Y:S01]  /*07c0*/  SEL R7, R7, RZ, P0 ;  /* 0x000000ff07077207 */ /* 0x000fe20000000000 */
[C---:B------:R-:W-:Y:S02]  /*07d0*/  FMUL R5, R0.reuse, R5 ;  /* 0x0000000500057220 */ /* 0x040fe40000400000 */
[----:B------:R-:W-:-:S02]  /*07e0*/  FMUL R6, R0, R19 ;  /* 0x0000001300067220 */ /* 0x000fc40000400000 */
[----:B------:R-:W-:Y:S01]  /*07f0*/  FMUL R7, R0, R7 ;  /* 0x0000000700077220 */ /* 0x000fe20000400000 */
[----:B-1----:R-:W-:Y:S06]  /*0800*/  @!P0 EXIT ;  /* 0x000000000000894d */ /* 0x002fec0003800000 */
[----:B------:R-:W-:Y:S01]  /*0810*/  STG.E.128 desc[UR6][R16.64], R4 ;  /* 0x0000000410007986 */ /* 0x000fe2000c101d06 */
[----:B------:R-:W-:Y:S05]  /*0820*/  EXIT ;  /* 0x000000000000794d */ /* 0x000fea0003800000 */
.L_x_1:
[----:B------:R-:W-:-:S00]  /*0830*/  BRA `(.L_x_1) ;  /* 0xfffffffc00fc7947 */ /* 0x000fc0000383ffff */
[----:B------:R-:W-:-:S00]  /*0840*/  NOP ;  /* 0x0000000000007918 */ /* 0x000fc00000000000 */
        /* <DEDUP_REMOVED lines=11> */
.L_x_2:


//--------------------- .nv.global.init           --------------------------
	.section	.nv.global.init,"aw",@progbits
.nv.global.init:
	.type		_$_str,@object
	.size		_$_str,(_$_str_$_2 - _$_str)
_$_str:
        /*0000*/ 	.byte	0x5f, 0x5f, 0x43, 0x55, 0x44, 0x41, 0x5f, 0x46, 0x54, 0x5a, 0x00
	.type		_$_str_$_2,@object
	.size		_$_str_$_2,(.L_1 - _$_str_$_2)
_$_str_$_2:
        /*000b*/ 	.byte	0x5f, 0x5f, 0x43, 0x55, 0x44, 0x41, 0x5f, 0x50, 0x52, 0x45, 0x43, 0x5f, 0x53, 0x51, 0x52, 0x54
        /*001b*/ 	.byte	0x00
.L_1:


//--------------------- .nv.shared.triton_red_fused__weight_norm_interface_10 --------------------------
	.section	.nv.shared.triton_red_fused__weight_norm_interface_10,"aw",@nobits
	.sectionflags	@""
	.align	16
	.zero		1024


//--------------------- .nv.constant0.triton_red_fused__weight_norm_interface_10 --------------------------
	.section	.nv.constant0.triton_red_fused__weight_norm_interface_10,"a",@progbits
	.sectionflags	@""
	.align	4
.nv.constant0.triton_red_fused__weight_norm_interface_10:
	.zero		568
